//
// Generated by NVIDIA NVVM Compiler
//
// Compiler Build ID: CL-36424714
// Cuda compilation tools, release 13.0, V13.0.88
// Based on NVVM 20.0.0
//

.version 9.0
.target sm_100
.address_size 64

	// .globl	_Z27convert_int8_to_half_kernelPKaP6__halfi

.visible .entry _Z27convert_int8_to_half_kernelPKaP6__halfi(
	.param .u64 .ptr .align 1 _Z27convert_int8_to_half_kernelPKaP6__halfi_param_0,
	.param .u64 .ptr .align 1 _Z27convert_int8_to_half_kernelPKaP6__halfi_param_1,
	.param .u32 _Z27convert_int8_to_half_kernelPKaP6__halfi_param_2
)
{
	.reg .pred 	%p<7>;
	.reg .b16 	%rs<6>;
	.reg .b32 	%r<36>;
	.reg .b64 	%rd<21>;

	ld.param.u64 	%rd3, [_Z27convert_int8_to_half_kernelPKaP6__halfi_param_0];
	ld.param.u64 	%rd4, [_Z27convert_int8_to_half_kernelPKaP6__halfi_param_1];
	ld.param.u32 	%r12, [_Z27convert_int8_to_half_kernelPKaP6__halfi_param_2];
	cvta.to.global.u64 	%rd1, %rd4;
	cvta.to.global.u64 	%rd2, %rd3;
	mov.u32 	%r13, %ctaid.x;
	mov.u32 	%r14, %ntid.x;
	mov.u32 	%r15, %tid.x;
	mad.lo.s32 	%r34, %r13, %r14, %r15;
	mov.u32 	%r16, %nctaid.x;
	mul.lo.s32 	%r2, %r14, %r16;
	setp.ge.s32 	%p1, %r34, %r12;
	@%p1 bra 	$L__BB0_7;
	add.s32 	%r17, %r34, %r2;
	max.s32 	%r18, %r12, %r17;
	setp.lt.s32 	%p2, %r17, %r12;
	selp.u32 	%r19, 1, 0, %p2;
	add.s32 	%r20, %r17, %r19;
	sub.s32 	%r21, %r18, %r20;
	div.u32 	%r22, %r21, %r2;
	add.s32 	%r3, %r22, %r19;
	and.b32  	%r23, %r3, 3;
	setp.eq.s32 	%p3, %r23, 3;
	@%p3 bra 	$L__BB0_4;
	add.s32 	%r24, %r3, 1;
	and.b32  	%r25, %r24, 3;
	neg.s32 	%r32, %r25;
$L__BB0_3:
	.pragma "nounroll";
	cvt.s64.s32 	%rd5, %r34;
	mul.wide.s32 	%rd6, %r34, 2;
	add.s64 	%rd7, %rd1, %rd6;
	add.s64 	%rd8, %rd2, %rd5;
	ld.global.s8 	%r26, [%rd8];
	// begin inline asm
	cvt.rn.f16.s32 %rs1, %r26;
	// end inline asm
	st.global.u16 	[%rd7], %rs1;
	add.s32 	%r34, %r34, %r2;
	add.s32 	%r32, %r32, 1;
	setp.ne.s32 	%p4, %r32, 0;
	@%p4 bra 	$L__BB0_3;
$L__BB0_4:
	setp.lt.u32 	%p5, %r3, 3;
	@%p5 bra 	$L__BB0_7;
	cvt.s64.s32 	%rd13, %r2;
	mul.wide.s32 	%rd15, %r2, 2;
	shl.b32 	%r31, %r2, 2;
$L__BB0_6:
	cvt.s64.s32 	%rd9, %r34;
	add.s64 	%rd10, %rd2, %rd9;
	ld.global.s8 	%r27, [%rd10];
	// begin inline asm
	cvt.rn.f16.s32 %rs2, %r27;
	// end inline asm
	mul.wide.s32 	%rd11, %r34, 2;
	add.s64 	%rd12, %rd1, %rd11;
	st.global.u16 	[%rd12], %rs2;
	add.s64 	%rd14, %rd10, %rd13;
	ld.global.s8 	%r28, [%rd14];
	// begin inline asm
	cvt.rn.f16.s32 %rs3, %r28;
	// end inline asm
	add.s64 	%rd16, %rd12, %rd15;
	st.global.u16 	[%rd16], %rs3;
	add.s64 	%rd17, %rd14, %rd13;
	ld.global.s8 	%r29, [%rd17];
	// begin inline asm
	cvt.rn.f16.s32 %rs4, %r29;
	// end inline asm
	add.s64 	%rd18, %rd16, %rd15;
	st.global.u16 	[%rd18], %rs4;
	add.s64 	%rd19, %rd17, %rd13;
	ld.global.s8 	%r30, [%rd19];
	// begin inline asm
	cvt.rn.f16.s32 %rs5, %r30;
	// end inline asm
	add.s64 	%rd20, %rd18, %rd15;
	st.global.u16 	[%rd20], %rs5;
	add.s32 	%r34, %r31, %r34;
	setp.lt.s32 	%p6, %r34, %r12;
	@%p6 bra 	$L__BB0_6;
$L__BB0_7:
	ret;

}


// ===== COMPILED SASS (sm_100) =====

	.target	sm_100

	.elftype	@"ET_EXEC"


//--------------------- .note.nv.tkinfo           --------------------------
	.section	.note.nv.tkinfo,"",@"SHT_NOTE"
	.sectionflags	@"SHF_NOTE_NV_TKINFO"
	.tkinfo
        /*0018*/ 	.word	0x00000002
        /*0030*/ 	.string	""
        /*0030*/ 	.string	"ptxas"
        /*0030*/ 	.string	"Cuda compilation tools, release 13.0, V13.0.88"
        /*0030*/ 	.string	"Build cuda_13.0.r13.0/compiler.36424714_0"
        /*0030*/ 	.string	"-arch sm_100 -m 64 "



//--------------------- .note.nv.cuinfo           --------------------------
	.section	.note.nv.cuinfo,"",@"SHT_NOTE"
	.sectionflags	@"SHF_NOTE_NV_CUINFO"
        /*0018*/ 	.short	0x0002
        /*001a*/ 	.short	0x0064
        /*001c*/ 	.short	0x0082
	.zero		2


//--------------------- .nv.info                  --------------------------
	.section	.nv.info,"",@"SHT_CUDA_INFO"
	.align	4


	//----- nvinfo : EIATTR_REGCOUNT
	.align		4
        /*0000*/ 	.byte	0x04, 0x2f
        /*0002*/ 	.short	(.L_1 - .L_0)
	.align		4
.L_0:
        /*0004*/ 	.word	index@(_Z27convert_int8_to_half_kernelPKaP6__halfi)
        /*0008*/ 	.word	0x0000001c


	//----- nvinfo : EIATTR_FRAME_SIZE
	.align		4
.L_1:
        /*000c*/ 	.byte	0x04, 0x11
        /*000e*/ 	.short	(.L_3 - .L_2)
	.align		4
.L_2:
        /*0010*/ 	.word	index@(_Z27convert_int8_to_half_kernelPKaP6__halfi)
        /*0014*/ 	.word	0x00000000


	//----- nvinfo : EIATTR_MIN_STACK_SIZE
	.align		4
.L_3:
        /*0018*/ 	.byte	0x04, 0x12
        /*001a*/ 	.short	(.L_5 - .L_4)
	.align		4
.L_4:
        /*001c*/ 	.word	index@(_Z27convert_int8_to_half_kernelPKaP6__halfi)
        /*0020*/ 	.word	0x00000000
.L_5:


//--------------------- .nv.compat                --------------------------
	.section	.nv.compat,"",@"SHT_CUDA_COMPAT_INFO"
	.align	4
        /*0000*/ 	.byte	0x02, 0x09, 0x00, 0x00, 0x02, 0x02, 0x01, 0x00, 0x02, 0x05, 0x05, 0x00, 0x03, 0x07, 0x01, 0x01
        /*0010*/ 	.byte	0x02, 0x03, 0x00, 0x00, 0x02, 0x06, 0x01, 0x00, 0x04, 0x0b, 0x08, 0x00, 0x09, 0x00, 0x00, 0x00
        /*0020*/ 	.byte	0x00, 0x00, 0x00, 0x00


//--------------------- .nv.info._Z27convert_int8_to_half_kernelPKaP6__halfi --------------------------
	.section	.nv.info._Z27convert_int8_to_half_kernelPKaP6__halfi,"",@"SHT_CUDA_INFO"
	.sectionflags	@""
	.align	4


	//----- nvinfo : EIATTR_CUDA_API_VERSION
	.align		4
        /*0000*/ 	.byte	0x04, 0x37
        /*0002*/ 	.short	(.L_7 - .L_6)
.L_6:
        /*0004*/ 	.word	0x00000082


	//----- nvinfo : EIATTR_KPARAM_INFO
	.align		4
.L_7:
        /*0008*/ 	.byte	0x04, 0x17
        /*000a*/ 	.short	(.L_9 - .L_8)
.L_8:
        /*000c*/ 	.word	0x00000000
        /*0010*/ 	.short	0x0002
        /*0012*/ 	.short	0x0010
        /*0014*/ 	.byte	0x00, 0xf0, 0x11, 0x00


	//----- nvinfo : EIATTR_KPARAM_INFO
	.align		4
.L_9:
        /*0018*/ 	.byte	0x04, 0x17
        /*001a*/ 	.short	(.L_11 - .L_10)
.L_10:
        /*001c*/ 	.word	0x00000000
        /*0020*/ 	.short	0x0001
        /*0022*/ 	.short	0x0008
        /*0024*/ 	.byte	0x00, 0xf5, 0x21, 0x00


	//----- nvinfo : EIATTR_KPARAM_INFO
	.align		4
.L_11:
        /*0028*/ 	.byte	0x04, 0x17
        /*002a*/ 	.short	(.L_13 - .L_12)
.L_12:
        /*002c*/ 	.word	0x00000000
        /*0030*/ 	.short	0x0000
        /*0032*/ 	.short	0x0000
        /*0034*/ 	.byte	0x00, 0xf5, 0x21, 0x00


	//----- nvinfo : EIATTR_SPARSE_MMA_MASK
	.align		4
.L_13:
        /*0038*/ 	.byte	0x03, 0x50
        /*003a*/ 	.short	0x0000


	//----- nvinfo : EIATTR_MAXREG_COUNT
	.align		4
        /*003c*/ 	.byte	0x03, 0x1b
        /*003e*/ 	.short	0x00ff


	//----- nvinfo : EIATTR_MERCURY_ISA_VERSION
	.align		4
        /*0040*/ 	.byte	0x03, 0x5f
        /*0042*/ 	.short	0x0101


	//----- nvinfo : EIATTR_VRC_CTA_INIT_COUNT
	.align		4
        /*0044*/ 	.byte	0x02, 0x4a
	.zero		1
	.zero		1


	//----- nvinfo : EIATTR_EXIT_INSTR_OFFSETS
	.align		4
        /*0048*/ 	.byte	0x04, 0x1c
        /*004a*/ 	.short	(.L_15 - .L_14)


	//   ....[0]....
.L_14:
        /*004c*/ 	.word	0x00000090


	//   ....[1]....
        /*0050*/ 	.word	0x00000380


	//   ....[2]....
        /*0054*/ 	.word	0x00000570


	//----- nvinfo : EIATTR_CRS_STACK_SIZE
	.align		4
.L_15:
        /*0058*/ 	.byte	0x04, 0x1e
        /*005a*/ 	.short	(.L_17 - .L_16)
.L_16:
        /*005c*/ 	.word	0x00000000


	//----- nvinfo : EIATTR_CBANK_PARAM_SIZE
	.align		4
.L_17:
        /*0060*/ 	.byte	0x03, 0x19
        /*0062*/ 	.short	0x0014


	//----- nvinfo : EIATTR_PARAM_CBANK
	.align		4
        /*0064*/ 	.byte	0x04, 0x0a
        /*0066*/ 	.short	(.L_19 - .L_18)
	.align		4
.L_18:
        /*0068*/ 	.word	index@(.nv.constant0._Z27convert_int8_to_half_kernelPKaP6__halfi)
        /*006c*/ 	.short	0x0380
        /*006e*/ 	.short	0x0014


	//----- nvinfo : EIATTR_SW_WAR
	.align		4
.L_19:
        /*0070*/ 	.byte	0x04, 0x36
        /*0072*/ 	.short	(.L_21 - .L_20)
.L_20:
        /*0074*/ 	.word	0x00000008
.L_21:


//--------------------- .nv.callgraph             --------------------------
	.section	.nv.callgraph,"",@"SHT_CUDA_CALLGRAPH"
	.align	4
	.sectionentsize	8
	.align		4
        /*0000*/ 	.word	0x00000000
	.align		4
        /*0004*/ 	.word	0xffffffff
	.align		4
        /*0008*/ 	.word	0x00000000
	.align		4
        /*000c*/ 	.word	0xfffffffe
	.align		4
        /*0010*/ 	.word	0x00000000
	.align		4
        /*0014*/ 	.word	0xfffffffd
	.align		4
        /*0018*/ 	.word	0x00000000
	.align		4
        /*001c*/ 	.word	0xfffffffc


//--------------------- .text._Z27convert_int8_to_half_kernelPKaP6__halfi --------------------------
	.section	.text._Z27convert_int8_to_half_kernelPKaP6__halfi,"ax",@progbits
	.align	128
        .global         _Z27convert_int8_to_half_kernelPKaP6__halfi
        .type           _Z27convert_int8_to_half_kernelPKaP6__halfi,@function
        .size           _Z27convert_int8_to_half_kernelPKaP6__halfi,(.L_x_5 - _Z27convert_int8_to_half_kernelPKaP6__halfi)
        .other          _Z27convert_int8_to_half_kernelPKaP6__halfi,@"STO_CUDA_ENTRY STV_DEFAULT"
_Z27convert_int8_to_half_kernelPKaP6__halfi:
.text._Z27convert_int8_to_half_kernelPKaP6__halfi:
[----:B------:R-:W-:Y:S01]  /*0000*/  LDC R1, c[0x0][0x37c] ;  /* 0x0000df00ff017b82 */ /* 0x000fe20000000800 */
[----:B------:R-:W0:Y:S07]  /*0010*/  S2R R3, SR_TID.X ;  /* 0x0000000000037919 */ /* 0x000e2e0000002100 */
[----:B------:R-:W0:Y:S01]  /*0020*/  S2UR UR4, SR_CTAID.X ;  /* 0x00000000000479c3 */ /* 0x000e220000002500 */
[----:B------:R-:W1:Y:S07]  /*0030*/  LDCU UR6, c[0x0][0x390] ;  /* 0x00007200ff0677ac */ /* 0x000e6e0008000800 */
[----:B------:R-:W0:Y:S01]  /*0040*/  LDC R0, c[0x0][0x360] ;  /* 0x0000d800ff007b82 */ /* 0x000e220000000800 */
[----:B------:R-:W2:Y:S01]  /*0050*/  LDCU UR5, c[0x0][0x370] ;  /* 0x00006e00ff0577ac */ /* 0x000ea20008000800 */
[----:B0-----:R-:W-:-:S02]  /*0060*/  IMAD R3, R0, UR4, R3 ;  /* 0x0000000400037c24 */ /* 0x001fc4000f8e0203 */
[----:B--2---:R-:W-:-:S03]  /*0070*/  IMAD R0, R0, UR5, RZ ;  /* 0x0000000500007c24 */ /* 0x004fc6000f8e02ff */
[----:B-1----:R-:W-:-:S13]  /*0080*/  ISETP.GE.AND P0, PT, R3, UR6, PT ;  /* 0x0000000603007c0c */ /* 0x002fda000bf06270 */
[----:B------:R-:W-:Y:S05]  /*0090*/  @P0 EXIT ;  /* 0x000000000000094d */ /* 0x000fea0003800000 */
[----:B------:R-:W0:Y:S01]  /*00a0*/  I2F.U32.RP R8, R0 ;  /* 0x0000000000087306 */ /* 0x000e220000209000 */
[C---:B------:R-:W-:Y:S01]  /*00b0*/  IMAD.IADD R2, R0.reuse, 0x1, R3 ;  /* 0x0000000100027824 */ /* 0x040fe200078e0203 */
[----:B------:R-:W-:Y:S01]  /*00c0*/  ISETP.NE.U32.AND P2, PT, R0, RZ, PT ;  /* 0x000000ff0000720c */ /* 0x000fe20003f45070 */
[----:B------:R-:W-:Y:S01]  /*00d0*/  IMAD.MOV R9, RZ, RZ, -R0 ;  /* 0x000000ffff097224 */ /* 0x000fe200078e0a00 */
[----:B------:R-:W1:Y:S01]  /*00e0*/  LDCU.64 UR4, c[0x0][0x358] ;  /* 0x00006b00ff0477ac */ /* 0x000e620008000a00 */
[----:B------:R-:W-:Y:S01]  /*00f0*/  BSSY.RECONVERGENT B0, `(.L_x_0) ;  /* 0x0000028000007945 */ /* 0x000fe20003800200 */
[C---:B------:R-:W-:Y:S02]  /*0100*/  ISETP.GE.AND P0, PT, R2.reuse, UR6, PT ;  /* 0x0000000602007c0c */ /* 0x040fe4000bf06270 */
[----:B------:R-:W-:Y:S01]  /*0110*/  VIMNMX R7, PT, PT, R2, UR6, !PT ;  /* 0x0000000602077c48 */ /* 0x000fe2000ffe0100 */
[----:B------:R-:W2:Y:S01]  /*0120*/  LDCU.64 UR8, c[0x0][0x380] ;  /* 0x00007000ff0877ac */ /* 0x000ea20008000a00 */
[----:B------:R-:W-:-:S04]  /*0130*/  SEL R6, RZ, 0x1, P0 ;  /* 0x00000001ff067807 */ /* 0x000fc80000000000 */
[----:B------:R-:W-:Y:S01]  /*0140*/  IADD3 R7, PT, PT, R7, -R2, -R6 ;  /* 0x8000000207077210 */ /* 0x000fe20007ffe806 */
[----:B0-----:R-:W0:Y:S02]  /*0150*/  MUFU.RCP R8, R8 ;  /* 0x0000000800087308 */ /* 0x001e240000001000 */
[----:B0-----:R-:W-:-:S06]  /*0160*/  VIADD R4, R8, 0xffffffe ;  /* 0x0ffffffe08047836 */ /* 0x001fcc0000000000 */
[----:B------:R0:W3:Y:S02]  /*0170*/  F2I.FTZ.U32.TRUNC.NTZ R5, R4 ;  /* 0x0000000400057305 */ /* 0x0000e4000021f000 */
[----:B0-----:R-:W-:Y:S02]  /*0180*/  IMAD.MOV.U32 R4, RZ, RZ, RZ ;  /* 0x000000ffff047224 */ /* 0x001fe400078e00ff */
[----:B---3--:R-:W-:-:S04]  /*0190*/  IMAD R9, R9, R5, RZ ;  /* 0x0000000509097224 */ /* 0x008fc800078e02ff */
[----:B------:R-:W-:-:S06]  /*01a0*/  IMAD.HI.U32 R8, R5, R9, R4 ;  /* 0x0000000905087227 */ /* 0x000fcc00078e0004 */
[----:B------:R-:W-:-:S05]  /*01b0*/  IMAD.HI.U32 R5, R8, R7, RZ ;  /* 0x0000000708057227 */ /* 0x000fca00078e00ff */
[----:B------:R-:W-:-:S05]  /*01c0*/  IADD3 R2, PT, PT, -R5, RZ, RZ ;  /* 0x000000ff05027210 */ /* 0x000fca0007ffe1ff */
[----:B------:R-:W-:-:S05]  /*01d0*/  IMAD R7, R0, R2, R7 ;  /* 0x0000000200077224 */ /* 0x000fca00078e0207 */
[----:B------:R-:W-:-:S13]  /*01e0*/  ISETP.GE.U32.AND P0, PT, R7, R0, PT ;  /* 0x000000000700720c */ /* 0x000fda0003f06070 */
[----:B------:R-:W-:Y:S02]  /*01f0*/  @P0 IMAD.IADD R7, R7, 0x1, -R0 ;  /* 0x0000000107070824 */ /* 0x000fe400078e0a00 */
[----:B------:R-:W-:-:S03]  /*0200*/  @P0 VIADD R5, R5, 0x1 ;  /* 0x0000000105050836 */ /* 0x000fc60000000000 */
[----:B------:R-:W-:-:S13]  /*0210*/  ISETP.GE.U32.AND P1, PT, R7, R0, PT ;  /* 0x000000000700720c */ /* 0x000fda0003f26070 */
[----:B------:R-:W-:Y:S01]  /*0220*/  @P1 VIADD R5, R5, 0x1 ;  /* 0x0000000105051836 */ /* 0x000fe20000000000 */
[----:B------:R-:W-:-:S04]  /*0230*/  @!P2 LOP3.LUT R5, RZ, R0, RZ, 0x33, !PT ;  /* 0x00000000ff05a212 */ /* 0x000fc800078e33ff */
[----:B------:R-:W-:-:S04]  /*0240*/  IADD3 R2, PT, PT, R6, R5, RZ ;  /* 0x0000000506027210 */ /* 0x000fc80007ffe0ff */
[C---:B------:R-:W-:Y:S02]  /*0250*/  LOP3.LUT R4, R2.reuse, 0x3, RZ, 0xc0, !PT ;  /* 0x0000000302047812 */ /* 0x040fe400078ec0ff */
[----:B------:R-:W-:Y:S02]  /*0260*/  ISETP.GE.U32.AND P0, PT, R2, 0x3, PT ;  /* 0x000000030200780c */ /* 0x000fe40003f06070 */
[----:B------:R-:W-:-:S13]  /*0270*/  ISETP.NE.AND P1, PT, R4, 0x3, PT ;  /* 0x000000030400780c */ /* 0x000fda0003f25270 */
[----:B-12---:R-:W-:Y:S05]  /*0280*/  @!P1 BRA `(.L_x_1) ;  /* 0x0000000000389947 */ /* 0x006fea0003800000 */
[----:B------:R-:W0:Y:S01]  /*0290*/  LDC.64 R8, c[0x0][0x388] ;  /* 0x0000e200ff087b82 */ /* 0x000e220000000a00 */
[----:B------:R-:W-:-:S05]  /*02a0*/  VIADD R2, R2, 0x1 ;  /* 0x0000000102027836 */ /* 0x000fca0000000000 */
[----:B------:R-:W-:-:S05]  /*02b0*/  LOP3.LUT R2, R2, 0x3, RZ, 0xc0, !PT ;  /* 0x0000000302027812 */ /* 0x000fca00078ec0ff */
[----:B------:R-:W-:-:S07]  /*02c0*/  IMAD.MOV R2, RZ, RZ, -R2 ;  /* 0x000000ffff027224 */ /* 0x000fce00078e0a02 */
.L_x_2:
[----:B------:R-:W-:-:S04]  /*02d0*/  IADD3 R6, P1, PT, R3, UR8, RZ ;  /* 0x0000000803067c10 */ /* 0x000fc8000ff3e0ff */
[----:B------:R-:W-:-:S05]  /*02e0*/  LEA.HI.X.SX32 R7, R3, UR9, 0x1, P1 ;  /* 0x0000000903077c11 */ /* 0x000fca00088f0eff */
[----:B------:R-:W2:Y:S01]  /*02f0*/  LDG.E.S8 R6, desc[UR4][R6.64] ;  /* 0x0000000406067981 */ /* 0x000ea2000c1e1300 */
[----:B01----:R-:W-:Y:S01]  /*0300*/  IMAD.WIDE R4, R3, 0x2, R8 ;  /* 0x0000000203047825 */ /* 0x003fe200078e0208 */
[----:B------:R-:W-:-:S03]  /*0310*/  IADD3 R3, PT, PT, R0, R3, RZ ;  /* 0x0000000300037210 */ /* 0x000fc60007ffe0ff */
[----:B------:R-:W-:-:S05]  /*0320*/  VIADD R2, R2, 0x1 ;  /* 0x0000000102027836 */ /* 0x000fca0000000000 */
[----:B------:R-:W-:Y:S01]  /*0330*/  ISETP.NE.AND P1, PT, R2, RZ, PT ;  /* 0x000000ff0200720c */ /* 0x000fe20003f25270 */
[----:B--2---:R-:W0:Y:S02]  /*0340*/  I2F.F16 R11, R6 ;  /* 0x00000006000b7306 */ /* 0x004e240000200c00 */
[----:B0-----:R1:W-:Y:S10]  /*0350*/  STG.E.U16 desc[UR4][R4.64], R11 ;  /* 0x0000000b04007986 */ /* 0x0013f4000c101504 */
[----:B------:R-:W-:Y:S05]  /*0360*/  @P1 BRA `(.L_x_2) ;  /* 0xfffffffc00d81947 */ /* 0x000fea000383ffff */
.L_x_1:
[----:B------:R-:W-:Y:S05]  /*0370*/  BSYNC.RECONVERGENT B0 ;  /* 0x0000000000007941 */ /* 0x000fea0003800200 */
.L_x_0:
[----:B------:R-:W-:Y:S05]  /*0380*/  @!P0 EXIT ;  /* 0x000000000000894d */ /* 0x000fea0003800000 */
[----:B-1----:R-:W0:Y:S01]  /*0390*/  LDC.64 R4, c[0x0][0x388] ;  /* 0x0000e200ff047b82 */ /* 0x002e220000000a00 */
[----:B------:R-:W-:Y:S01]  /*03a0*/  SHF.R.S32.HI R25, RZ, 0x1f, R0 ;  /* 0x0000001fff197819 */ /* 0x000fe20000011400 */
[----:B------:R-:W1:Y:S06]  /*03b0*/  LDCU.64 UR8, c[0x0][0x380] ;  /* 0x00007000ff0877ac */ /* 0x000e6c0008000a00 */
.L_x_3:
[----:B-12---:R-:W-:-:S04]  /*03c0*/  IADD3 R8, P0, PT, R3, UR8, RZ ;  /* 0x0000000803087c10 */ /* 0x006fc8000ff1e0ff */
[----:B------:R-:W-:-:S05]  /*03d0*/  LEA.HI.X.SX32 R9, R3, UR9, 0x1, P0 ;  /* 0x0000000903097c11 */ /* 0x000fca00080f0eff */
[----:B------:R-:W2:Y:S01]  /*03e0*/  LDG.E.S8 R2, desc[UR4][R8.64] ;  /* 0x0000000408027981 */ /* 0x000ea2000c1e1300 */
[----:B------:R-:W-:Y:S01]  /*03f0*/  IADD3 R10, P0, PT, R0, R8, RZ ;  /* 0x00000008000a7210 */ /* 0x000fe20007f1e0ff */
[----:B0-----:R-:W-:-:S04]  /*0400*/  IMAD.WIDE R16, R3, 0x2, R4 ;  /* 0x0000000203107825 */ /* 0x001fc800078e0204 */
[----:B------:R-:W-:Y:S01]  /*0410*/  IMAD.X R11, R25, 0x1, R9, P0 ;  /* 0x00000001190b7824 */ /* 0x000fe200000e0609 */
[----:B--2---:R-:W0:Y:S02]  /*0420*/  I2F.F16 R19, R2 ;  /* 0x0000000200137306 */ /* 0x004e240000200c00 */
[----:B0-----:R0:W-:Y:S04]  /*0430*/  STG.E.U16 desc[UR4][R16.64], R19 ;  /* 0x0000001310007986 */ /* 0x0011e8000c101504 */
[----:B------:R-:W2:Y:S01]  /*0440*/  LDG.E.S8 R18, desc[UR4][R10.64] ;  /* 0x000000040a127981 */ /* 0x000ea2000c1e1300 */
[C---:B------:R-:W-:Y:S01]  /*0450*/  IADD3 R12, P0, PT, R0.reuse, R10, RZ ;  /* 0x0000000a000c7210 */ /* 0x040fe20007f1e0ff */
[----:B------:R-:W-:-:S04]  /*0460*/  IMAD.WIDE R6, R0, 0x2, R16 ;  /* 0x0000000200067825 */ /* 0x000fc800078e0210 */
[----:B------:R-:W-:Y:S01]  /*0470*/  IMAD.X R13, R25, 0x1, R11, P0 ;  /* 0x00000001190d7824 */ /* 0x000fe200000e060b */
[----:B--2---:R-:W1:Y:S02]  /*0480*/  I2F.F16 R21, R18 ;  /* 0x0000001200157306 */ /* 0x004e640000200c00 */
[----:B-1----:R2:W-:Y:S04]  /*0490*/  STG.E.U16 desc[UR4][R6.64], R21 ;  /* 0x0000001506007986 */ /* 0x0025e8000c101504 */
[----:B------:R-:W3:Y:S01]  /*04a0*/  LDG.E.S8 R2, desc[UR4][R12.64] ;  /* 0x000000040c027981 */ /* 0x000ee2000c1e1300 */
[C---:B------:R-:W-:Y:S01]  /*04b0*/  IADD3 R14, P0, PT, R0.reuse, R12, RZ ;  /* 0x0000000c000e7210 */ /* 0x040fe20007f1e0ff */
[----:B------:R-:W-:-:S03]  /*04c0*/  IMAD.WIDE R8, R0, 0x2, R6 ;  /* 0x0000000200087825 */ /* 0x000fc600078e0206 */
[----:B------:R-:W-:Y:S01]  /*04d0*/  IADD3.X R15, PT, PT, R25, R13, RZ, P0, !PT ;  /* 0x0000000d190f7210 */ /* 0x000fe200007fe4ff */
[----:B---3--:R-:W1:Y:S02]  /*04e0*/  I2F.F16 R23, R2 ;  /* 0x0000000200177306 */ /* 0x008e640000200c00 */
[----:B-1----:R2:W-:Y:S04]  /*04f0*/  STG.E.U16 desc[UR4][R8.64], R23 ;  /* 0x0000001708007986 */ /* 0x0025e8000c101504 */
[----:B------:R-:W0:Y:S01]  /*0500*/  LDG.E.S8 R14, desc[UR4][R14.64] ;  /* 0x000000040e0e7981 */ /* 0x000e22000c1e1300 */
[----:B------:R-:W-:-:S04]  /*0510*/  IMAD.WIDE R10, R0, 0x2, R8 ;  /* 0x00000002000a7825 */ /* 0x000fc800078e0208 */
[----:B------:R-:W-:-:S05]  /*0520*/  IMAD R3, R0, 0x4, R3 ;  /* 0x0000000400037824 */ /* 0x000fca00078e0203 */
[----:B------:R-:W-:Y:S01]  /*0530*/  ISETP.GE.AND P0, PT, R3, UR6, PT ;  /* 0x0000000603007c0c */ /* 0x000fe2000bf06270 */
[----:B0-----:R-:W0:Y:S02]  /*0540*/  I2F.F16 R17, R14 ;  /* 0x0000000e00117306 */ /* 0x001e240000200c00 */
[----:B0-----:R2:W-:Y:S10]  /*0550*/  STG.E.U16 desc[UR4][R10.64], R17 ;  /* 0x000000110a007986 */ /* 0x0015f4000c101504 */
[----:B------:R-:W-:Y:S05]  /*0560*/  @!P0 BRA `(.L_x_3) ;  /* 0xfffffffc00948947 */ /* 0x000fea000383ffff */
[----:B------:R-:W-:Y:S05]  /*0570*/  EXIT ;  /* 0x000000000000794d */ /* 0x000fea0003800000 */
.L_x_4:
[----:B------:R-:W-:-:S00]  /*0580*/  BRA `(.L_x_4) ;  /* 0xfffffffc00fc7947 */ /* 0x000fc0000383ffff */
[----:B------:R-:W-:-:S00]  /*0590*/  NOP ;  /* 0x0000000000007918 */ /* 0x000fc00000000000 */
        /* <DEDUP_REMOVED lines=14> */
.L_x_5:


//--------------------- .nv.shared.reserved.0     --------------------------
	.section	.nv.shared.reserved.0,"aw",@nobits
	.weak		__nv_reservedSMEM_offset_0_alias
	.size		__nv_reservedSMEM_offset_0_alias, 0, 64
	.other		__nv_reservedSMEM_offset_0_alias,@"STO_CUDA_RESERVED_SHARED STV_DEFAULT"
__nv_reservedSMEM_offset_0_alias:
	.zero		0
	.zero		64


//--------------------- .nv.constant0._Z27convert_int8_to_half_kernelPKaP6__halfi --------------------------
	.section	.nv.constant0._Z27convert_int8_to_half_kernelPKaP6__halfi,"a",@progbits
	.sectionflags	@""
	.align	4
.nv.constant0._Z27convert_int8_to_half_kernelPKaP6__halfi:
	.zero		916


//--------------------- SYMBOLS --------------------------

	.type		.nv.reservedSmem.offset0,@object
	.size		.nv.reservedSmem.offset0,0x4
